//
// Generated by NVIDIA NVVM Compiler
//
// Compiler Build ID: CL-36424714
// Cuda compilation tools, release 13.0, V13.0.88
// Based on NVVM 20.0.0
//

.version 9.0
.target sm_100
.address_size 64

	// .globl	_Z4initiPi
.extern .func  (.param .b32 func_retval0) vprintf
(
	.param .b64 vprintf_param_0,
	.param .b64 vprintf_param_1
)
;
.global .align 1 .b8 $str[4] = {37, 100, 32};

.visible .entry _Z4initiPi(
	.param .u32 _Z4initiPi_param_0,
	.param .u64 .ptr .align 1 _Z4initiPi_param_1
)
{
	.reg .pred 	%p<7>;
	.reg .b32 	%r<33>;
	.reg .b64 	%rd<11>;

	ld.param.u32 	%r12, [_Z4initiPi_param_0];
	ld.param.u64 	%rd2, [_Z4initiPi_param_1];
	cvta.to.global.u64 	%rd1, %rd2;
	mov.u32 	%r13, %ctaid.x;
	mov.u32 	%r14, %ntid.x;
	mov.u32 	%r15, %tid.x;
	mad.lo.s32 	%r31, %r13, %r14, %r15;
	mov.u32 	%r16, %nctaid.x;
	mul.lo.s32 	%r2, %r16, %r14;
	setp.ge.s32 	%p1, %r31, %r12;
	@%p1 bra 	$L__BB0_7;
	add.s32 	%r17, %r31, %r2;
	max.s32 	%r18, %r12, %r17;
	setp.lt.s32 	%p2, %r17, %r12;
	selp.u32 	%r19, 1, 0, %p2;
	add.s32 	%r20, %r17, %r19;
	sub.s32 	%r21, %r18, %r20;
	div.u32 	%r22, %r21, %r2;
	add.s32 	%r3, %r22, %r19;
	and.b32  	%r23, %r3, 3;
	setp.eq.s32 	%p3, %r23, 3;
	@%p3 bra 	$L__BB0_4;
	add.s32 	%r24, %r3, 1;
	and.b32  	%r25, %r24, 3;
	neg.s32 	%r29, %r25;
$L__BB0_3:
	.pragma "nounroll";
	mul.wide.s32 	%rd3, %r31, 4;
	add.s64 	%rd4, %rd1, %rd3;
	mov.b32 	%r26, 0;
	st.global.u32 	[%rd4], %r26;
	add.s32 	%r31, %r31, %r2;
	add.s32 	%r29, %r29, 1;
	setp.ne.s32 	%p4, %r29, 0;
	@%p4 bra 	$L__BB0_3;
$L__BB0_4:
	setp.lt.u32 	%p5, %r3, 3;
	@%p5 bra 	$L__BB0_7;
	mul.wide.s32 	%rd7, %r2, 4;
	shl.b32 	%r28, %r2, 2;
$L__BB0_6:
	mul.wide.s32 	%rd5, %r31, 4;
	add.s64 	%rd6, %rd1, %rd5;
	mov.b32 	%r27, 0;
	st.global.u32 	[%rd6], %r27;
	add.s64 	%rd8, %rd6, %rd7;
	st.global.u32 	[%rd8], %r27;
	add.s64 	%rd9, %rd8, %rd7;
	st.global.u32 	[%rd9], %r27;
	add.s64 	%rd10, %rd9, %rd7;
	st.global.u32 	[%rd10], %r27;
	add.s32 	%r31, %r28, %r31;
	setp.lt.s32 	%p6, %r31, %r12;
	@%p6 bra 	$L__BB0_6;
$L__BB0_7:
	ret;

}
	// .globl	_Z5add_iiPi
.visible .entry _Z5add_iiPi(
	.param .u32 _Z5add_iiPi_param_0,
	.param .u64 .ptr .align 1 _Z5add_iiPi_param_1
)
{
	.reg .pred 	%p<7>;
	.reg .b32 	%r<43>;
	.reg .b64 	%rd<11>;

	ld.param.u32 	%r12, [_Z5add_iiPi_param_0];
	ld.param.u64 	%rd2, [_Z5add_iiPi_param_1];
	cvta.to.global.u64 	%rd1, %rd2;
	mov.u32 	%r13, %ctaid.x;
	mov.u32 	%r14, %ntid.x;
	mov.u32 	%r15, %tid.x;
	mad.lo.s32 	%r41, %r13, %r14, %r15;
	mov.u32 	%r16, %nctaid.x;
	mul.lo.s32 	%r2, %r16, %r14;
	setp.ge.s32 	%p1, %r41, %r12;
	@%p1 bra 	$L__BB1_7;
	add.s32 	%r17, %r41, %r2;
	max.s32 	%r18, %r12, %r17;
	setp.lt.s32 	%p2, %r17, %r12;
	selp.u32 	%r19, 1, 0, %p2;
	add.s32 	%r20, %r17, %r19;
	sub.s32 	%r21, %r18, %r20;
	div.u32 	%r22, %r21, %r2;
	add.s32 	%r3, %r22, %r19;
	and.b32  	%r23, %r3, 3;
	setp.eq.s32 	%p3, %r23, 3;
	@%p3 bra 	$L__BB1_4;
	add.s32 	%r24, %r3, 1;
	and.b32  	%r25, %r24, 3;
	neg.s32 	%r39, %r25;
$L__BB1_3:
	.pragma "nounroll";
	mul.wide.s32 	%rd3, %r41, 4;
	add.s64 	%rd4, %rd1, %rd3;
	ld.global.u32 	%r26, [%rd4];
	add.s32 	%r27, %r41, %r26;
	st.global.u32 	[%rd4], %r27;
	add.s32 	%r41, %r41, %r2;
	add.s32 	%r39, %r39, 1;
	setp.ne.s32 	%p4, %r39, 0;
	@%p4 bra 	$L__BB1_3;
$L__BB1_4:
	setp.lt.u32 	%p5, %r3, 3;
	@%p5 bra 	$L__BB1_7;
	mul.wide.s32 	%rd7, %r2, 4;
$L__BB1_6:
	mul.wide.s32 	%rd5, %r41, 4;
	add.s64 	%rd6, %rd1, %rd5;
	ld.global.u32 	%r28, [%rd6];
	add.s32 	%r29, %r28, %r41;
	st.global.u32 	[%rd6], %r29;
	add.s32 	%r30, %r41, %r2;
	add.s64 	%rd8, %rd6, %rd7;
	ld.global.u32 	%r31, [%rd8];
	add.s32 	%r32, %r31, %r30;
	st.global.u32 	[%rd8], %r32;
	add.s32 	%r33, %r30, %r2;
	add.s64 	%rd9, %rd8, %rd7;
	ld.global.u32 	%r34, [%rd9];
	add.s32 	%r35, %r34, %r33;
	st.global.u32 	[%rd9], %r35;
	add.s32 	%r36, %r33, %r2;
	add.s64 	%rd10, %rd9, %rd7;
	ld.global.u32 	%r37, [%rd10];
	add.s32 	%r38, %r37, %r36;
	st.global.u32 	[%rd10], %r38;
	add.s32 	%r41, %r36, %r2;
	setp.lt.s32 	%p6, %r41, %r12;
	@%p6 bra 	$L__BB1_6;
$L__BB1_7:
	ret;

}
	// .globl	_Z9print_arrPii
.visible .entry _Z9print_arrPii(
	.param .u64 .ptr .align 1 _Z9print_arrPii_param_0,
	.param .u32 _Z9print_arrPii_param_1
)
{
	.local .align 8 .b8 	__local_depot2[8];
	.reg .b64 	%SP;
	.reg .b64 	%SPL;
	.reg .pred 	%p<2>;
	.reg .b32 	%r<11>;
	.reg .b64 	%rd<9>;

	mov.u64 	%SPL, __local_depot2;
	cvta.local.u64 	%SP, %SPL;
	ld.param.u64 	%rd1, [_Z9print_arrPii_param_0];
	ld.param.u32 	%r2, [_Z9print_arrPii_param_1];
	mov.u32 	%r3, %ctaid.x;
	mov.u32 	%r4, %ntid.x;
	mov.u32 	%r5, %tid.x;
	mad.lo.s32 	%r1, %r3, %r4, %r5;
	mov.u32 	%r6, %nctaid.x;
	mad.lo.s32 	%r7, %r6, %r4, %r1;
	setp.ge.s32 	%p1, %r7, %r2;
	@%p1 bra 	$L__BB2_2;
	add.u64 	%rd2, %SP, 0;
	add.u64 	%rd3, %SPL, 0;
	cvta.to.global.u64 	%rd4, %rd1;
	mul.wide.s32 	%rd5, %r1, 4;
	add.s64 	%rd6, %rd4, %rd5;
	ld.global.u32 	%r8, [%rd6];
	st.local.u32 	[%rd3], %r8;
	mov.u64 	%rd7, $str;
	cvta.global.u64 	%rd8, %rd7;
	{ // callseq 0, 0
	.param .b64 param0;
	st.param.b64 	[param0], %rd8;
	.param .b64 param1;
	st.param.b64 	[param1], %rd2;
	.param .b32 retval0;
	call.uni (retval0), 
	vprintf, 
	(
	param0, 
	param1
	);
	ld.param.b32 	%r9, [retval0];
	} // callseq 0
$L__BB2_2:
	ret;

}


// ===== COMPILED SASS (sm_100) =====

	.target	sm_100

	.elftype	@"ET_EXEC"


//--------------------- .note.nv.tkinfo           --------------------------
	.section	.note.nv.tkinfo,"",@"SHT_NOTE"
	.sectionflags	@"SHF_NOTE_NV_TKINFO"
	.tkinfo
        /*0018*/ 	.word	0x00000002
        /*0030*/ 	.string	""
        /*0030*/ 	.string	"ptxas"
        /*0030*/ 	.string	"Cuda compilation tools, release 13.0, V13.0.88"
        /*0030*/ 	.string	"Build cuda_13.0.r13.0/compiler.36424714_0"
        /*0030*/ 	.string	"-arch sm_100 -m 64 "



//--------------------- .note.nv.cuinfo           --------------------------
	.section	.note.nv.cuinfo,"",@"SHT_NOTE"
	.sectionflags	@"SHF_NOTE_NV_CUINFO"
        /*0018*/ 	.short	0x0002
        /*001a*/ 	.short	0x0064
        /*001c*/ 	.short	0x0082
	.zero		2


//--------------------- .nv.info                  --------------------------
	.section	.nv.info,"",@"SHT_CUDA_INFO"
	.align	4


	//----- nvinfo : EIATTR_REGCOUNT
	.align		4
        /*0000*/ 	.byte	0x04, 0x2f
        /*0002*/ 	.short	(.L_2 - .L_1)
	.align		4
.L_1:
        /*0004*/ 	.word	index@(_Z4initiPi)
        /*0008*/ 	.word	0x00000010


	//----- nvinfo : EIATTR_FRAME_SIZE
	.align		4
.L_2:
        /*000c*/ 	.byte	0x04, 0x11
        /*000e*/ 	.short	(.L_4 - .L_3)
	.align		4
.L_3:
        /*0010*/ 	.word	index@(_Z4initiPi)
        /*0014*/ 	.word	0x00000000


	//----- nvinfo : EIATTR_REGCOUNT
	.align		4
.L_4:
        /*0018*/ 	.byte	0x04, 0x2f
        /*001a*/ 	.short	(.L_6 - .L_5)
	.align		4
.L_5:
        /*001c*/ 	.word	index@(_Z5add_iiPi)
        /*0020*/ 	.word	0x00000016


	//----- nvinfo : EIATTR_FRAME_SIZE
	.align		4
.L_6:
        /*0024*/ 	.byte	0x04, 0x11
        /*0026*/ 	.short	(.L_8 - .L_7)
	.align		4
.L_7:
        /*0028*/ 	.word	index@(_Z5add_iiPi)
        /*002c*/ 	.word	0x00000000


	//----- nvinfo : EIATTR_REGCOUNT
	.align		4
.L_8:
        /*0030*/ 	.byte	0x04, 0x2f
        /*0032*/ 	.short	(.L_10 - .L_9)
	.align		4
.L_9:
        /*0034*/ 	.word	index@(_Z9print_arrPii)
        /*0038*/ 	.word	0x00000018


	//----- nvinfo : EIATTR_FRAME_SIZE
	.align		4
.L_10:
        /*003c*/ 	.byte	0x04, 0x11
        /*003e*/ 	.short	(.L_12 - .L_11)
	.align		4
.L_11:
        /*0040*/ 	.word	index@(_Z9print_arrPii)
        /*0044*/ 	.word	0x00000008


	//----- nvinfo : EIATTR_MIN_STACK_SIZE
	.align		4
.L_12:
        /*0048*/ 	.byte	0x04, 0x12
        /*004a*/ 	.short	(.L_14 - .L_13)
	.align		4
.L_13:
        /*004c*/ 	.word	index@(_Z9print_arrPii)
        /*0050*/ 	.word	0x00000008


	//----- nvinfo : EIATTR_MIN_STACK_SIZE
	.align		4
.L_14:
        /*0054*/ 	.byte	0x04, 0x12
        /*0056*/ 	.short	(.L_16 - .L_15)
	.align		4
.L_15:
        /*0058*/ 	.word	index@(_Z5add_iiPi)
        /*005c*/ 	.word	0x00000000


	//----- nvinfo : EIATTR_MIN_STACK_SIZE
	.align		4
.L_16:
        /*0060*/ 	.byte	0x04, 0x12
        /*0062*/ 	.short	(.L_18 - .L_17)
	.align		4
.L_17:
        /*0064*/ 	.word	index@(_Z4initiPi)
        /*0068*/ 	.word	0x00000000
.L_18:


//--------------------- .nv.compat                --------------------------
	.section	.nv.compat,"",@"SHT_CUDA_COMPAT_INFO"
	.align	4
        /*0000*/ 	.byte	0x02, 0x09, 0x00, 0x00, 0x02, 0x02, 0x01, 0x00, 0x02, 0x05, 0x05, 0x00, 0x03, 0x07, 0x01, 0x01
        /*0010*/ 	.byte	0x02, 0x03, 0x00, 0x00, 0x02, 0x06, 0x01, 0x00, 0x04, 0x0b, 0x08, 0x00, 0x09, 0x00, 0x00, 0x00
        /*0020*/ 	.byte	0x00, 0x00, 0x00, 0x00


//--------------------- .nv.info._Z9print_arrPii  --------------------------
	.section	.nv.info._Z9print_arrPii,"",@"SHT_CUDA_INFO"
	.sectionflags	@""
	.align	4


	//----- nvinfo : EIATTR_CUDA_API_VERSION
	.align		4
        /*0000*/ 	.byte	0x04, 0x37
        /*0002*/ 	.short	(.L_20 - .L_19)
.L_19:
        /*0004*/ 	.word	0x00000082


	//----- nvinfo : EIATTR_KPARAM_INFO
	.align		4
.L_20:
        /*0008*/ 	.byte	0x04, 0x17
        /*000a*/ 	.short	(.L_22 - .L_21)
.L_21:
        /*000c*/ 	.word	0x00000000
        /*0010*/ 	.short	0x0001
        /*0012*/ 	.short	0x0008
        /*0014*/ 	.byte	0x00, 0xf0, 0x11, 0x00


	//----- nvinfo : EIATTR_KPARAM_INFO
	.align		4
.L_22:
        /*0018*/ 	.byte	0x04, 0x17
        /*001a*/ 	.short	(.L_24 - .L_23)
.L_23:
        /*001c*/ 	.word	0x00000000
        /*0020*/ 	.short	0x0000
        /*0022*/ 	.short	0x0000
        /*0024*/ 	.byte	0x00, 0xf5, 0x21, 0x00


	//----- nvinfo : EIATTR_SPARSE_MMA_MASK
	.align		4
.L_24:
        /*0028*/ 	.byte	0x03, 0x50
        /*002a*/ 	.short	0x0000


	//----- nvinfo : EIATTR_MAXREG_COUNT
	.align		4
        /*002c*/ 	.byte	0x03, 0x1b
        /*002e*/ 	.short	0x00ff


	//----- nvinfo : EIATTR_EXTERNS
	.align		4
        /*0030*/ 	.byte	0x04, 0x0f
        /*0032*/ 	.short	(.L_26 - .L_25)


	//   ....[0]....
	.align		4
.L_25:
        /*0034*/ 	.word	index@(vprintf)


	//----- nvinfo : EIATTR_MERCURY_ISA_VERSION
	.align		4
.L_26:
        /*0038*/ 	.byte	0x03, 0x5f
        /*003a*/ 	.short	0x0101


	//----- nvinfo : EIATTR_VRC_CTA_INIT_COUNT
	.align		4
        /*003c*/ 	.byte	0x02, 0x4a
	.zero		1
	.zero		1


	//----- nvinfo : EIATTR_SYSCALL_OFFSETS
	.align		4
        /*0040*/ 	.byte	0x04, 0x46
        /*0042*/ 	.short	(.L_28 - .L_27)


	//   ....[0]....
.L_27:
        /*0044*/ 	.word	0x000001a0


	//----- nvinfo : EIATTR_EXIT_INSTR_OFFSETS
	.align		4
.L_28:
        /*0048*/ 	.byte	0x04, 0x1c
        /*004a*/ 	.short	(.L_30 - .L_29)


	//   ....[0]....
.L_29:
        /*004c*/ 	.word	0x000000e0


	//   ....[1]....
        /*0050*/ 	.word	0x000001b0


	//----- nvinfo : EIATTR_CRS_STACK_SIZE
	.align		4
.L_30:
        /*0054*/ 	.byte	0x04, 0x1e
        /*0056*/ 	.short	(.L_32 - .L_31)
.L_31:
        /*0058*/ 	.word	0x00000000


	//----- nvinfo : EIATTR_CBANK_PARAM_SIZE
	.align		4
.L_32:
        /*005c*/ 	.byte	0x03, 0x19
        /*005e*/ 	.short	0x000c


	//----- nvinfo : EIATTR_PARAM_CBANK
	.align		4
        /*0060*/ 	.byte	0x04, 0x0a
        /*0062*/ 	.short	(.L_34 - .L_33)
	.align		4
.L_33:
        /*0064*/ 	.word	index@(.nv.constant0._Z9print_arrPii)
        /*0068*/ 	.short	0x0380
        /*006a*/ 	.short	0x000c


	//----- nvinfo : EIATTR_SW_WAR
	.align		4
.L_34:
        /*006c*/ 	.byte	0x04, 0x36
        /*006e*/ 	.short	(.L_36 - .L_35)
.L_35:
        /*0070*/ 	.word	0x00000008
.L_36:


//--------------------- .nv.info._Z5add_iiPi      --------------------------
	.section	.nv.info._Z5add_iiPi,"",@"SHT_CUDA_INFO"
	.sectionflags	@""
	.align	4


	//----- nvinfo : EIATTR_CUDA_API_VERSION
	.align		4
        /*0000*/ 	.byte	0x04, 0x37
        /*0002*/ 	.short	(.L_38 - .L_37)
.L_37:
        /*0004*/ 	.word	0x00000082


	//----- nvinfo : EIATTR_KPARAM_INFO
	.align		4
.L_38:
        /*0008*/ 	.byte	0x04, 0x17
        /*000a*/ 	.short	(.L_40 - .L_39)
.L_39:
        /*000c*/ 	.word	0x00000000
        /*0010*/ 	.short	0x0001
        /*0012*/ 	.short	0x0008
        /*0014*/ 	.byte	0x00, 0xf5, 0x21, 0x00


	//----- nvinfo : EIATTR_KPARAM_INFO
	.align		4
.L_40:
        /*0018*/ 	.byte	0x04, 0x17
        /*001a*/ 	.short	(.L_42 - .L_41)
.L_41:
        /*001c*/ 	.word	0x00000000
        /*0020*/ 	.short	0x0000
        /*0022*/ 	.short	0x0000
        /*0024*/ 	.byte	0x00, 0xf0, 0x11, 0x00


	//----- nvinfo : EIATTR_SPARSE_MMA_MASK
	.align		4
.L_42:
        /*0028*/ 	.byte	0x03, 0x50
        /*002a*/ 	.short	0x0000


	//----- nvinfo : EIATTR_MAXREG_COUNT
	.align		4
        /*002c*/ 	.byte	0x03, 0x1b
        /*002e*/ 	.short	0x00ff


	//----- nvinfo : EIATTR_MERCURY_ISA_VERSION
	.align		4
        /*0030*/ 	.byte	0x03, 0x5f
        /*0032*/ 	.short	0x0101


	//----- nvinfo : EIATTR_VRC_CTA_INIT_COUNT
	.align		4
        /*0034*/ 	.byte	0x02, 0x4a
	.zero		1
	.zero		1


	//----- nvinfo : EIATTR_EXIT_INSTR_OFFSETS
	.align		4
        /*0038*/ 	.byte	0x04, 0x1c
        /*003a*/ 	.short	(.L_44 - .L_43)


	//   ....[0]....
.L_43:
        /*003c*/ 	.word	0x00000090


	//   ....[1]....
        /*0040*/ 	.word	0x00000360


	//   ....[2]....
        /*0044*/ 	.word	0x000004d0


	//----- nvinfo : EIATTR_CRS_STACK_SIZE
	.align		4
.L_44:
        /*0048*/ 	.byte	0x04, 0x1e
        /*004a*/ 	.short	(.L_46 - .L_45)
.L_45:
        /*004c*/ 	.word	0x00000000


	//----- nvinfo : EIATTR_CBANK_PARAM_SIZE
	.align		4
.L_46:
        /*0050*/ 	.byte	0x03, 0x19
        /*0052*/ 	.short	0x0010


	//----- nvinfo : EIATTR_PARAM_CBANK
	.align		4
        /*0054*/ 	.byte	0x04, 0x0a
        /*0056*/ 	.short	(.L_48 - .L_47)
	.align		4
.L_47:
        /*0058*/ 	.word	index@(.nv.constant0._Z5add_iiPi)
        /*005c*/ 	.short	0x0380
        /*005e*/ 	.short	0x0010


	//----- nvinfo : EIATTR_SW_WAR
	.align		4
.L_48:
        /*0060*/ 	.byte	0x04, 0x36
        /*0062*/ 	.short	(.L_50 - .L_49)
.L_49:
        /*0064*/ 	.word	0x00000008
.L_50:


//--------------------- .nv.info._Z4initiPi       --------------------------
	.section	.nv.info._Z4initiPi,"",@"SHT_CUDA_INFO"
	.sectionflags	@""
	.align	4


	//----- nvinfo : EIATTR_CUDA_API_VERSION
	.align		4
        /*0000*/ 	.byte	0x04, 0x37
        /*0002*/ 	.short	(.L_52 - .L_51)
.L_51:
        /*0004*/ 	.word	0x00000082


	//----- nvinfo : EIATTR_KPARAM_INFO
	.align		4
.L_52:
        /*0008*/ 	.byte	0x04, 0x17
        /*000a*/ 	.short	(.L_54 - .L_53)
.L_53:
        /*000c*/ 	.word	0x00000000
        /*0010*/ 	.short	0x0001
        /*0012*/ 	.short	0x0008
        /*0014*/ 	.byte	0x00, 0xf5, 0x21, 0x00


	//----- nvinfo : EIATTR_KPARAM_INFO
	.align		4
.L_54:
        /*0018*/ 	.byte	0x04, 0x17
        /*001a*/ 	.short	(.L_56 - .L_55)
.L_55:
        /*001c*/ 	.word	0x00000000
        /*0020*/ 	.short	0x0000
        /*0022*/ 	.short	0x0000
        /*0024*/ 	.byte	0x00, 0xf0, 0x11, 0x00


	//----- nvinfo : EIATTR_SPARSE_MMA_MASK
	.align		4
.L_56:
        /*0028*/ 	.byte	0x03, 0x50
        /*002a*/ 	.short	0x0000


	//----- nvinfo : EIATTR_MAXREG_COUNT
	.align		4
        /*002c*/ 	.byte	0x03, 0x1b
        /*002e*/ 	.short	0x00ff


	//----- nvinfo : EIATTR_MERCURY_ISA_VERSION
	.align		4
        /*0030*/ 	.byte	0x03, 0x5f
        /*0032*/ 	.short	0x0101


	//----- nvinfo : EIATTR_VRC_CTA_INIT_COUNT
	.align		4
        /*0034*/ 	.byte	0x02, 0x4a
	.zero		1
	.zero		1


	//----- nvinfo : EIATTR_EXIT_INSTR_OFFSETS
	.align		4
        /*0038*/ 	.byte	0x04, 0x1c
        /*003a*/ 	.short	(.L_58 - .L_57)


	//   ....[0]....
.L_57:
        /*003c*/ 	.word	0x00000090


	//   ....[1]....
        /*0040*/ 	.word	0x00000330


	//   ....[2]....
        /*0044*/ 	.word	0x00000400


	//----- nvinfo : EIATTR_CRS_STACK_SIZE
	.align		4
.L_58:
        /*0048*/ 	.byte	0x04, 0x1e
        /*004a*/ 	.short	(.L_60 - .L_59)
.L_59:
        /*004c*/ 	.word	0x00000000


	//----- nvinfo : EIATTR_CBANK_PARAM_SIZE
	.align		4
.L_60:
        /*0050*/ 	.byte	0x03, 0x19
        /*0052*/ 	.short	0x0010


	//----- nvinfo : EIATTR_PARAM_CBANK
	.align		4
        /*0054*/ 	.byte	0x04, 0x0a
        /*0056*/ 	.short	(.L_62 - .L_61)
	.align		4
.L_61:
        /*0058*/ 	.word	index@(.nv.constant0._Z4initiPi)
        /*005c*/ 	.short	0x0380
        /*005e*/ 	.short	0x0010


	//----- nvinfo : EIATTR_SW_WAR
	.align		4
.L_62:
        /*0060*/ 	.byte	0x04, 0x36
        /*0062*/ 	.short	(.L_64 - .L_63)
.L_63:
        /*0064*/ 	.word	0x00000008
.L_64:


//--------------------- .nv.callgraph             --------------------------
	.section	.nv.callgraph,"",@"SHT_CUDA_CALLGRAPH"
	.align	4
	.sectionentsize	8
	.align		4
        /*0000*/ 	.word	0x00000000
	.align		4
        /*0004*/ 	.word	0xffffffff
	.align		4
        /*0008*/ 	.word	index@(_Z9print_arrPii)
	.align		4
        /*000c*/ 	.word	index@(vprintf)
	.align		4
        /*0010*/ 	.word	0x00000000
	.align		4
        /*0014*/ 	.word	0xfffffffe
	.align		4
        /*0018*/ 	.word	0x00000000
	.align		4
        /*001c*/ 	.word	0xfffffffd
	.align		4
        /*0020*/ 	.word	0x00000000
	.align		4
        /*0024*/ 	.word	0xfffffffc


//--------------------- .nv.constant4             --------------------------
	.section	.nv.constant4,"a",@progbits
	.align	8
	.align		8
.nv.constant4:
        /*0000*/ 	.dword	vprintf
	.align		8
        /*0008*/ 	.dword	$str


//--------------------- .text._Z9print_arrPii     --------------------------
	.section	.text._Z9print_arrPii,"ax",@progbits
	.align	128
        .global         _Z9print_arrPii
        .type           _Z9print_arrPii,@function
        .size           _Z9print_arrPii,(.L_x_12 - _Z9print_arrPii)
        .other          _Z9print_arrPii,@"STO_CUDA_ENTRY STV_DEFAULT"
_Z9print_arrPii:
.text._Z9print_arrPii:
[----:B------:R-:W0:Y:S01]  /*0000*/  LDC R1, c[0x0][0x37c] ;  /* 0x0000df00ff017b82 */ /* 0x000e220000000800 */
[----:B------:R-:W1:Y:S01]  /*0010*/  S2R R5, SR_TID.X ;  /* 0x0000000000057919 */ /* 0x000e620000002100 */
[----:B------:R-:W2:Y:S06]  /*0020*/  LDCU UR5, c[0x0][0x2fc] ;  /* 0x00005f80ff0577ac */ /* 0x000eac0008000800 */
[----:B------:R-:W1:Y:S01]  /*0030*/  S2UR UR6, SR_CTAID.X ;  /* 0x00000000000679c3 */ /* 0x000e620000002500 */
[----:B0-----:R-:W-:Y:S01]  /*0040*/  VIADD R1, R1, 0xfffffff8 ;  /* 0xfffffff801017836 */ /* 0x001fe20000000000 */
[----:B------:R-:W0:Y:S01]  /*0050*/  LDCU UR8, c[0x0][0x388] ;  /* 0x00007100ff0877ac */ /* 0x000e220008000800 */
[----:B------:R-:W3:Y:S05]  /*0060*/  LDCU UR4, c[0x0][0x2f8] ;  /* 0x00005f00ff0477ac */ /* 0x000eea0008000800 */
[----:B------:R-:W1:Y:S01]  /*0070*/  LDC R0, c[0x0][0x360] ;  /* 0x0000d800ff007b82 */ /* 0x000e620000000800 */
[----:B------:R-:W4:Y:S01]  /*0080*/  LDCU UR7, c[0x0][0x370] ;  /* 0x00006e00ff0777ac */ /* 0x000f220008000800 */
[----:B---3--:R-:W-:-:S05]  /*0090*/  IADD3 R6, P1, PT, R1, UR4, RZ ;  /* 0x0000000401067c10 */ /* 0x008fca000ff3e0ff */
[----:B--2---:R-:W-:Y:S02]  /*00a0*/  IMAD.X R7, RZ, RZ, UR5, P1 ;  /* 0x00000005ff077e24 */ /* 0x004fe400088e06ff */
[----:B-1----:R-:W-:-:S04]  /*00b0*/  IMAD R5, R0, UR6, R5 ;  /* 0x0000000600057c24 */ /* 0x002fc8000f8e0205 */
[----:B----4-:R-:W-:-:S05]  /*00c0*/  IMAD R0, R0, UR7, R5 ;  /* 0x0000000700007c24 */ /* 0x010fca000f8e0205 */
[----:B0-----:R-:W-:-:S13]  /*00d0*/  ISETP.GE.AND P0, PT, R0, UR8, PT ;  /* 0x0000000800007c0c */ /* 0x001fda000bf06270 */
[----:B------:R-:W-:Y:S05]  /*00e0*/  @P0 EXIT ;  /* 0x000000000000094d */ /* 0x000fea0003800000 */
[----:B------:R-:W0:Y:S01]  /*00f0*/  LDC.64 R2, c[0x0][0x380] ;  /* 0x0000e000ff027b82 */ /* 0x000e220000000a00 */
[----:B------:R-:W1:Y:S01]  /*0100*/  LDCU.64 UR4, c[0x0][0x358] ;  /* 0x00006b00ff0477ac */ /* 0x000e620008000a00 */
[----:B0-----:R-:W-:-:S06]  /*0110*/  IMAD.WIDE R2, R5, 0x4, R2 ;  /* 0x0000000405027825 */ /* 0x001fcc00078e0202 */
[----:B-1----:R-:W2:Y:S01]  /*0120*/  LDG.E R2, desc[UR4][R2.64] ;  /* 0x0000000402027981 */ /* 0x002ea2000c1e1900 */
[----:B------:R-:W-:Y:S01]  /*0130*/  MOV R0, 0x0 ;  /* 0x0000000000007802 */ /* 0x000fe20000000f00 */
[----:B------:R-:W0:Y:S03]  /*0140*/  LDCU.64 UR4, c[0x4][0x8] ;  /* 0x01000100ff0477ac */ /* 0x000e260008000a00 */
[----:B------:R1:W3:Y:S01]  /*0150*/  LDC.64 R8, c[0x4][R0] ;  /* 0x0100000000087b82 */ /* 0x0002e20000000a00 */
[----:B0-----:R-:W-:Y:S02]  /*0160*/  MOV R4, UR4 ;  /* 0x0000000400047c02 */ /* 0x001fe40008000f00 */
[----:B------:R-:W-:Y:S01]  /*0170*/  MOV R5, UR5 ;  /* 0x0000000500057c02 */ /* 0x000fe20008000f00 */
[----:B--23--:R1:W-:Y:S06]  /*0180*/  STL [R1], R2 ;  /* 0x0000000201007387 */ /* 0x00c3ec0000100800 */
[----:B------:R-:W-:-:S07]  /*0190*/  LEPC R20, `(.L_x_0) ;  /* 0x000000001014794e */ /* 0x000fce0000000000 */
[----:B-1----:R-:W-:Y:S05]  /*01a0*/  CALL.ABS.NOINC R8 ;  /* 0x0000000008007343 */ /* 0x002fea0003c00000 */
.L_x_0:
[----:B------:R-:W-:Y:S05]  /*01b0*/  EXIT ;  /* 0x000000000000794d */ /* 0x000fea0003800000 */
.L_x_1:
[----:B------:R-:W-:-:S00]  /*01c0*/  BRA `(.L_x_1) ;  /* 0xfffffffc00fc7947 */ /* 0x000fc0000383ffff */
[----:B------:R-:W-:-:S00]  /*01d0*/  NOP ;  /* 0x0000000000007918 */ /* 0x000fc00000000000 */
        /* <DEDUP_REMOVED lines=10> */
.L_x_12:


//--------------------- .text._Z5add_iiPi         --------------------------
	.section	.text._Z5add_iiPi,"ax",@progbits
	.align	128
        .global         _Z5add_iiPi
        .type           _Z5add_iiPi,@function
        .size           _Z5add_iiPi,(.L_x_13 - _Z5add_iiPi)
        .other          _Z5add_iiPi,@"STO_CUDA_ENTRY STV_DEFAULT"
_Z5add_iiPi:
.text._Z5add_iiPi:
[----:B------:R-:W-:Y:S01]  /*0000*/  LDC R1, c[0x0][0x37c] ;  /* 0x0000df00ff017b82 */ /* 0x000fe20000000800 */
[----:B------:R-:W0:Y:S07]  /*0010*/  S2R R5, SR_TID.X ;  /* 0x0000000000057919 */ /* 0x000e2e0000002100 */
[----:B------:R-:W0:Y:S01]  /*0020*/  S2UR UR4, SR_CTAID.X ;  /* 0x00000000000479c3 */ /* 0x000e220000002500 */
[----:B------:R-:W1:Y:S07]  /*0030*/  LDCU UR6, c[0x0][0x380] ;  /* 0x00007000ff0677ac */ /* 0x000e6e0008000800 */
[----:B------:R-:W0:Y:S01]  /*0040*/  LDC R0, c[0x0][0x360] ;  /* 0x0000d800ff007b82 */ /* 0x000e220000000800 */
[----:B------:R-:W2:Y:S01]  /*0050*/  LDCU UR5, c[0x0][0x370] ;  /* 0x00006e00ff0577ac */ /* 0x000ea20008000800 */
[----:B0-----:R-:W-:-:S02]  /*0060*/  IMAD R5, R0, UR4, R5 ;  /* 0x0000000400057c24 */ /* 0x001fc4000f8e0205 */
[----:B--2---:R-:W-:-:S03]  /*0070*/  IMAD R0, R0, UR5, RZ ;  /* 0x0000000500007c24 */ /* 0x004fc6000f8e02ff */
[----:B-1----:R-:W-:-:S13]  /*0080*/  ISETP.GE.AND P0, PT, R5, UR6, PT ;  /* 0x0000000605007c0c */ /* 0x002fda000bf06270 */
[----:B------:R-:W-:Y:S05]  /*0090*/  @P0 EXIT ;  /* 0x000000000000094d */ /* 0x000fea0003800000 */
[----:B------:R-:W0:Y:S01]  /*00a0*/  I2F.U32.RP R8, R0 ;  /* 0x0000000000087306 */ /* 0x000e220000209000 */
[C---:B------:R-:W-:Y:S01]  /*00b0*/  IADD3 R4, PT, PT, R0.reuse, R5, RZ ;  /* 0x0000000500047210 */ /* 0x040fe20007ffe0ff */
[----:B------:R-:W-:Y:S01]  /*00c0*/  IMAD.MOV R9, RZ, RZ, -R0 ;  /* 0x000000ffff097224 */ /* 0x000fe200078e0a00 */
[----:B------:R-:W-:Y:S01]  /*00d0*/  ISETP.NE.U32.AND P2, PT, R0, RZ, PT ;  /* 0x000000ff0000720c */ /* 0x000fe20003f45070 */
[----:B------:R-:W1:Y:S01]  /*00e0*/  LDCU.64 UR4, c[0x0][0x358] ;  /* 0x00006b00ff0477ac */ /* 0x000e620008000a00 */
[C---:B------:R-:W-:Y:S01]  /*00f0*/  ISETP.GE.AND P0, PT, R4.reuse, UR6, PT ;  /* 0x0000000604007c0c */ /* 0x040fe2000bf06270 */
[----:B------:R-:W-:Y:S01]  /*0100*/  BSSY.RECONVERGENT B0, `(.L_x_2) ;  /* 0x0000025000007945 */ /* 0x000fe20003800200 */
[----:B------:R-:W-:Y:S02]  /*0110*/  VIMNMX R7, PT, PT, R4, UR6, !PT ;  /* 0x0000000604077c48 */ /* 0x000fe4000ffe0100 */
[----:B------:R-:W-:-:S04]  /*0120*/  SEL R6, RZ, 0x1, P0 ;  /* 0x00000001ff067807 */ /* 0x000fc80000000000 */
[----:B------:R-:W-:Y:S01]  /*0130*/  IADD3 R7, PT, PT, R7, -R4, -R6 ;  /* 0x8000000407077210 */ /* 0x000fe20007ffe806 */
[----:B0-----:R-:W0:Y:S02]  /*0140*/  MUFU.RCP R8, R8 ;  /* 0x0000000800087308 */ /* 0x001e240000001000 */
[----:B0-----:R-:W-:-:S06]  /*0150*/  VIADD R2, R8, 0xffffffe ;  /* 0x0ffffffe08027836 */ /* 0x001fcc0000000000 */
[----:B------:R0:W2:Y:S02]  /*0160*/  F2I.FTZ.U32.TRUNC.NTZ R3, R2 ;  /* 0x0000000200037305 */ /* 0x0000a4000021f000 */
[----:B0-----:R-:W-:Y:S02]  /*0170*/  IMAD.MOV.U32 R2, RZ, RZ, RZ ;  /* 0x000000ffff027224 */ /* 0x001fe400078e00ff */
[----:B--2---:R-:W-:-:S04]  /*0180*/  IMAD R9, R9, R3, RZ ;  /* 0x0000000309097224 */ /* 0x004fc800078e02ff */
[----:B------:R-:W-:-:S06]  /*0190*/  IMAD.HI.U32 R8, R3, R9, R2 ;  /* 0x0000000903087227 */ /* 0x000fcc00078e0002 */
[----:B------:R-:W-:-:S04]  /*01a0*/  IMAD.HI.U32 R9, R8, R7, RZ ;  /* 0x0000000708097227 */ /* 0x000fc800078e00ff */
[----:B------:R-:W-:-:S04]  /*01b0*/  IMAD.MOV R2, RZ, RZ, -R9 ;  /* 0x000000ffff027224 */ /* 0x000fc800078e0a09 */
[----:B------:R-:W-:Y:S02]  /*01c0*/  IMAD R7, R0, R2, R7 ;  /* 0x0000000200077224 */ /* 0x000fe400078e0207 */
[----:B------:R-:W0:Y:S03]  /*01d0*/  LDC.64 R2, c[0x0][0x388] ;  /* 0x0000e200ff027b82 */ /* 0x000e260000000a00 */
[----:B------:R-:W-:-:S13]  /*01e0*/  ISETP.GE.U32.AND P0, PT, R7, R0, PT ;  /* 0x000000000700720c */ /* 0x000fda0003f06070 */
[----:B------:R-:W-:Y:S01]  /*01f0*/  @P0 IADD3 R7, PT, PT, -R0, R7, RZ ;  /* 0x0000000700070210 */ /* 0x000fe20007ffe1ff */
[----:B------:R-:W-:-:S03]  /*0200*/  @P0 VIADD R9, R9, 0x1 ;  /* 0x0000000109090836 */ /* 0x000fc60000000000 */
[----:B------:R-:W-:-:S13]  /*0210*/  ISETP.GE.U32.AND P1, PT, R7, R0, PT ;  /* 0x000000000700720c */ /* 0x000fda0003f26070 */
[----:B------:R-:W-:Y:S02]  /*0220*/  @P1 IADD3 R9, PT, PT, R9, 0x1, RZ ;  /* 0x0000000109091810 */ /* 0x000fe40007ffe0ff */
[----:B------:R-:W-:-:S05]  /*0230*/  @!P2 LOP3.LUT R9, RZ, R0, RZ, 0x33, !PT ;  /* 0x00000000ff09a212 */ /* 0x000fca00078e33ff */
[----:B------:R-:W-:-:S05]  /*0240*/  IMAD.IADD R4, R6, 0x1, R9 ;  /* 0x0000000106047824 */ /* 0x000fca00078e0209 */
[C---:B------:R-:W-:Y:S02]  /*0250*/  LOP3.LUT R6, R4.reuse, 0x3, RZ, 0xc0, !PT ;  /* 0x0000000304067812 */ /* 0x040fe400078ec0ff */
[----:B------:R-:W-:Y:S02]  /*0260*/  ISETP.GE.U32.AND P1, PT, R4, 0x3, PT ;  /* 0x000000030400780c */ /* 0x000fe40003f26070 */
[----:B------:R-:W-:-:S13]  /*0270*/  ISETP.NE.AND P0, PT, R6, 0x3, PT ;  /* 0x000000030600780c */ /* 0x000fda0003f05270 */
[----:B01----:R-:W-:Y:S05]  /*0280*/  @!P0 BRA `(.L_x_3) ;  /* 0x0000000000308947 */ /* 0x003fea0003800000 */
[----:B------:R-:W0:Y:S01]  /*0290*/  LDC.64 R8, c[0x0][0x388] ;  /* 0x0000e200ff087b82 */ /* 0x000e220000000a00 */
[----:B------:R-:W-:-:S04]  /*02a0*/  IADD3 R4, PT, PT, R4, 0x1, RZ ;  /* 0x0000000104047810 */ /* 0x000fc80007ffe0ff */
[----:B------:R-:W-:-:S05]  /*02b0*/  LOP3.LUT R4, R4, 0x3, RZ, 0xc0, !PT ;  /* 0x0000000304047812 */ /* 0x000fca00078ec0ff */
[----:B------:R-:W-:-:S07]  /*02c0*/  IMAD.MOV R4, RZ, RZ, -R4 ;  /* 0x000000ffff047224 */ /* 0x000fce00078e0a04 */
.L_x_4:
[----:B01----:R-:W-:-:S05]  /*02d0*/  IMAD.WIDE R6, R5, 0x4, R8 ;  /* 0x0000000405067825 */ /* 0x003fca00078e0208 */
[----:B------:R-:W2:Y:S01]  /*02e0*/  LDG.E R10, desc[UR4][R6.64] ;  /* 0x00000004060a7981 */ /* 0x000ea2000c1e1900 */
[----:B------:R-:W-:-:S05]  /*02f0*/  VIADD R4, R4, 0x1 ;  /* 0x0000000104047836 */ /* 0x000fca0000000000 */
[----:B------:R-:W-:Y:S02]  /*0300*/  ISETP.NE.AND P0, PT, R4, RZ, PT ;  /* 0x000000ff0400720c */ /* 0x000fe40003f05270 */
[-C--:B--2---:R-:W-:Y:S02]  /*0310*/  IADD3 R11, PT, PT, R10, R5.reuse, RZ ;  /* 0x000000050a0b7210 */ /* 0x084fe40007ffe0ff */
[----:B------:R-:W-:-:S03]  /*0320*/  IADD3 R5, PT, PT, R0, R5, RZ ;  /* 0x0000000500057210 */ /* 0x000fc60007ffe0ff */
[----:B------:R1:W-:Y:S06]  /*0330*/  STG.E desc[UR4][R6.64], R11 ;  /* 0x0000000b06007986 */ /* 0x0003ec000c101904 */
[----:B------:R-:W-:Y:S05]  /*0340*/  @P0 BRA `(.L_x_4) ;  /* 0xfffffffc00e00947 */ /* 0x000fea000383ffff */
.L_x_3:
[----:B------:R-:W-:Y:S05]  /*0350*/  BSYNC.RECONVERGENT B0 ;  /* 0x0000000000007941 */ /* 0x000fea0003800200 */
.L_x_2:
[----:B------:R-:W-:Y:S05]  /*0360*/  @!P1 EXIT ;  /* 0x000000000000994d */ /* 0x000fea0003800000 */
.L_x_5:
[----:B------:R-:W-:-:S05]  /*0370*/  IMAD.WIDE R12, R5, 0x4, R2 ;  /* 0x00000004050c7825 */ /* 0x000fca00078e0202 */
[----:B------:R-:W2:Y:S01]  /*0380*/  LDG.E R4, desc[UR4][R12.64] ;  /* 0x000000040c047981 */ /* 0x000ea2000c1e1900 */
[----:B-1----:R-:W-:-:S04]  /*0390*/  IMAD.WIDE R6, R0, 0x4, R12 ;  /* 0x0000000400067825 */ /* 0x002fc800078e020c */
[----:B--2---:R-:W-:-:S05]  /*03a0*/  IMAD.IADD R15, R4, 0x1, R5 ;  /* 0x00000001040f7824 */ /* 0x004fca00078e0205 */
[----:B------:R0:W-:Y:S04]  /*03b0*/  STG.E desc[UR4][R12.64], R15 ;  /* 0x0000000f0c007986 */ /* 0x0001e8000c101904 */
[----:B------:R-:W2:Y:S01]  /*03c0*/  LDG.E R4, desc[UR4][R6.64] ;  /* 0x0000000406047981 */ /* 0x000ea2000c1e1900 */
[C---:B------:R-:W-:Y:S01]  /*03d0*/  IADD3 R5, PT, PT, R0.reuse, R5, RZ ;  /* 0x0000000500057210 */ /* 0x040fe20007ffe0ff */
[----:B------:R-:W-:-:S04]  /*03e0*/  IMAD.WIDE R8, R0, 0x4, R6 ;  /* 0x0000000400087825 */ /* 0x000fc800078e0206 */
[----:B--2---:R-:W-:-:S05]  /*03f0*/  IMAD.IADD R17, R5, 0x1, R4 ;  /* 0x0000000105117824 */ /* 0x004fca00078e0204 */
[----:B------:R2:W-:Y:S04]  /*0400*/  STG.E desc[UR4][R6.64], R17 ;  /* 0x0000001106007986 */ /* 0x0005e8000c101904 */
[----:B------:R-:W3:Y:S01]  /*0410*/  LDG.E R4, desc[UR4][R8.64] ;  /* 0x0000000408047981 */ /* 0x000ee2000c1e1900 */
[C---:B------:R-:W-:Y:S01]  /*0420*/  IADD3 R5, PT, PT, R0.reuse, R5, RZ ;  /* 0x0000000500057210 */ /* 0x040fe20007ffe0ff */
[----:B------:R-:W-:-:S04]  /*0430*/  IMAD.WIDE R10, R0, 0x4, R8 ;  /* 0x00000004000a7825 */ /* 0x000fc800078e0208 */
[----:B---3--:R-:W-:-:S05]  /*0440*/  IMAD.IADD R19, R5, 0x1, R4 ;  /* 0x0000000105137824 */ /* 0x008fca00078e0204 */
[----:B------:R2:W-:Y:S04]  /*0450*/  STG.E desc[UR4][R8.64], R19 ;  /* 0x0000001308007986 */ /* 0x0005e8000c101904 */
[----:B------:R-:W0:Y:S01]  /*0460*/  LDG.E R4, desc[UR4][R10.64] ;  /* 0x000000040a047981 */ /* 0x000e22000c1e1900 */
[----:B------:R-:W-:-:S05]  /*0470*/  IADD3 R5, PT, PT, R0, R5, RZ ;  /* 0x0000000500057210 */ /* 0x000fca0007ffe0ff */
[----:B0-----:R-:W-:Y:S01]  /*0480*/  IMAD.IADD R13, R5, 0x1, R4 ;  /* 0x00000001050d7824 */ /* 0x001fe200078e0204 */
[----:B------:R-:W-:-:S04]  /*0490*/  IADD3 R5, PT, PT, R0, R5, RZ ;  /* 0x0000000500057210 */ /* 0x000fc80007ffe0ff */
[----:B------:R2:W-:Y:S01]  /*04a0*/  STG.E desc[UR4][R10.64], R13 ;  /* 0x0000000d0a007986 */ /* 0x0005e2000c101904 */
[----:B------:R-:W-:-:S13]  /*04b0*/  ISETP.GE.AND P0, PT, R5, UR6, PT ;  /* 0x0000000605007c0c */ /* 0x000fda000bf06270 */
[----:B--2---:R-:W-:Y:S05]  /*04c0*/  @!P0 BRA `(.L_x_5) ;  /* 0xfffffffc00a88947 */ /* 0x004fea000383ffff */
[----:B------:R-:W-:Y:S05]  /*04d0*/  EXIT ;  /* 0x000000000000794d */ /* 0x000fea0003800000 */
.L_x_6:
        /* <DEDUP_REMOVED lines=10> */
.L_x_13:


//--------------------- .text._Z4initiPi          --------------------------
	.section	.text._Z4initiPi,"ax",@progbits
	.align	128
        .global         _Z4initiPi
        .type           _Z4initiPi,@function
        .size           _Z4initiPi,(.L_x_14 - _Z4initiPi)
        .other          _Z4initiPi,@"STO_CUDA_ENTRY STV_DEFAULT"
_Z4initiPi:
.text._Z4initiPi:
        /* <DEDUP_REMOVED lines=28> */
[----:B------:R-:W-:-:S05]  /*01c0*/  IMAD R7, R0, R2, R7 ;  /* 0x0000000200077224 */ /* 0x000fca00078e0207 */
        /* <DEDUP_REMOVED lines=10> */
[----:B-1----:R-:W-:Y:S05]  /*0270*/  @!P0 BRA `(.L_x_8) ;  /* 0x0000000000288947 */ /* 0x002fea0003800000 */
[----:B------:R-:W0:Y:S01]  /*0280*/  LDC.64 R6, c[0x0][0x388] ;  /* 0x0000e200ff067b82 */ /* 0x000e220000000a00 */
[----:B------:R-:W-:-:S04]  /*0290*/  IADD3 R2, PT, PT, R2, 0x1, RZ ;  /* 0x0000000102027810 */ /* 0x000fc80007ffe0ff */
[----:B------:R-:W-:-:S05]  /*02a0*/  LOP3.LUT R2, R2, 0x3, RZ, 0xc0, !PT ;  /* 0x0000000302027812 */ /* 0x000fca00078ec0ff */
[----:B------:R-:W-:-:S07]  /*02b0*/  IMAD.MOV R2, RZ, RZ, -R2 ;  /* 0x000000ffff027224 */ /* 0x000fce00078e0a02 */
.L_x_9:
[----:B0-----:R-:W-:Y:S01]  /*02c0*/  IMAD.WIDE R4, R3, 0x4, R6 ;  /* 0x0000000403047825 */ /* 0x001fe200078e0206 */
[----:B------:R-:W-:-:S03]  /*02d0*/  IADD3 R2, PT, PT, R2, 0x1, RZ ;  /* 0x0000000102027810 */ /* 0x000fc60007ffe0ff */
[----:B------:R-:W-:Y:S01]  /*02e0*/  IMAD.IADD R3, R0, 0x1, R3 ;  /* 0x0000000100037824 */ /* 0x000fe200078e0203 */
[----:B------:R1:W-:Y:S01]  /*02f0*/  STG.E desc[UR4][R4.64], RZ ;  /* 0x000000ff04007986 */ /* 0x0003e2000c101904 */
[----:B------:R-:W-:-:S13]  /*0300*/  ISETP.NE.AND P0, PT, R2, RZ, PT ;  /* 0x000000ff0200720c */ /* 0x000fda0003f05270 */
[----:B-1----:R-:W-:Y:S05]  /*0310*/  @P0 BRA `(.L_x_9) ;  /* 0xfffffffc00e80947 */ /* 0x002fea000383ffff */
.L_x_8:
[----:B------:R-:W-:Y:S05]  /*0320*/  BSYNC.RECONVERGENT B0 ;  /* 0x0000000000007941 */ /* 0x000fea0003800200 */
.L_x_7:
[----:B------:R-:W-:Y:S05]  /*0330*/  @!P1 EXIT ;  /* 0x000000000000994d */ /* 0x000fea0003800000 */
[----:B------:R-:W0:Y:S02]  /*0340*/  LDC.64 R10, c[0x0][0x388] ;  /* 0x0000e200ff0a7b82 */ /* 0x000e240000000a00 */
.L_x_10:
[----:B01----:R-:W-:Y:S01]  /*0350*/  IMAD.WIDE R12, R3, 0x4, R10 ;  /* 0x00000004030c7825 */ /* 0x003fe200078e020a */
[----:B------:R-:W-:-:S04]  /*0360*/  LEA R3, R0, R3, 0x2 ;  /* 0x0000000300037211 */ /* 0x000fc800078e10ff */
[----:B------:R1:W-:Y:S01]  /*0370*/  STG.E desc[UR4][R12.64], RZ ;  /* 0x000000ff0c007986 */ /* 0x0003e2000c101904 */
[----:B------:R-:W-:Y:S01]  /*0380*/  IMAD.WIDE R4, R0, 0x4, R12 ;  /* 0x0000000400047825 */ /* 0x000fe200078e020c */
[----:B------:R-:W-:-:S04]  /*0390*/  ISETP.GE.AND P0, PT, R3, UR6, PT ;  /* 0x0000000603007c0c */ /* 0x000fc8000bf06270 */
[----:B------:R1:W-:Y:S01]  /*03a0*/  STG.E desc[UR4][R4.64], RZ ;  /* 0x000000ff04007986 */ /* 0x0003e2000c101904 */
[----:B------:R-:W-:-:S05]  /*03b0*/  IMAD.WIDE R6, R0, 0x4, R4 ;  /* 0x0000000400067825 */ /* 0x000fca00078e0204 */
[----:B------:R1:W-:Y:S01]  /*03c0*/  STG.E desc[UR4][R6.64], RZ ;  /* 0x000000ff06007986 */ /* 0x0003e2000c101904 */
[----:B------:R-:W-:-:S05]  /*03d0*/  IMAD.WIDE R8, R0, 0x4, R6 ;  /* 0x0000000400087825 */ /* 0x000fca00078e0206 */
[----:B------:R1:W-:Y:S01]  /*03e0*/  STG.E desc[UR4][R8.64], RZ ;  /* 0x000000ff08007986 */ /* 0x0003e2000c101904 */
[----:B------:R-:W-:Y:S05]  /*03f0*/  @!P0 BRA `(.L_x_10) ;  /* 0xfffffffc00d48947 */ /* 0x000fea000383ffff */
[----:B------:R-:W-:Y:S05]  /*0400*/  EXIT ;  /* 0x000000000000794d */ /* 0x000fea0003800000 */
.L_x_11:
        /* <DEDUP_REMOVED lines=15> */
.L_x_14:


//--------------------- .nv.global.init           --------------------------
	.section	.nv.global.init,"aw",@progbits
.nv.global.init:
	.type		$str,@object
	.size		$str,(.L_0 - $str)
$str:
        /*0000*/ 	.byte	0x25, 0x64, 0x20, 0x00
.L_0:


//--------------------- .nv.shared.reserved.0     --------------------------
	.section	.nv.shared.reserved.0,"aw",@nobits
	.weak		__nv_reservedSMEM_offset_0_alias
	.size		__nv_reservedSMEM_offset_0_alias, 0, 64
	.other		__nv_reservedSMEM_offset_0_alias,@"STO_CUDA_RESERVED_SHARED STV_DEFAULT"
__nv_reservedSMEM_offset_0_alias:
	.zero		0
	.zero		64


//--------------------- .nv.constant0._Z9print_arrPii --------------------------
	.section	.nv.constant0._Z9print_arrPii,"a",@progbits
	.sectionflags	@""
	.align	4
.nv.constant0._Z9print_arrPii:
	.zero		908


//--------------------- .nv.constant0._Z5add_iiPi --------------------------
	.section	.nv.constant0._Z5add_iiPi,"a",@progbits
	.sectionflags	@""
	.align	4
.nv.constant0._Z5add_iiPi:
	.zero		912


//--------------------- .nv.constant0._Z4initiPi  --------------------------
	.section	.nv.constant0._Z4initiPi,"a",@progbits
	.sectionflags	@""
	.align	4
.nv.constant0._Z4initiPi:
	.zero		912


//--------------------- SYMBOLS --------------------------

	.type		.nv.reservedSmem.offset0,@object
	.size		.nv.reservedSmem.offset0,0x4
	.type		vprintf,@function
